//
// Generated by NVIDIA NVVM Compiler
//
// Compiler Build ID: CL-36424714
// Cuda compilation tools, release 13.0, V13.0.88
// Based on NVVM 20.0.0
//

.version 9.0
.target sm_100
.address_size 64

	// .globl	_Z16global_get_flagsPiS_ii
// _ZZ7combinePiS_iS_S_E6presum has been demoted

.visible .entry _Z16global_get_flagsPiS_ii(
	.param .u64 .ptr .align 1 _Z16global_get_flagsPiS_ii_param_0,
	.param .u64 .ptr .align 1 _Z16global_get_flagsPiS_ii_param_1,
	.param .u32 _Z16global_get_flagsPiS_ii_param_2,
	.param .u32 _Z16global_get_flagsPiS_ii_param_3
)
{
	.reg .pred 	%p<3>;
	.reg .b32 	%r<11>;
	.reg .b64 	%rd<11>;

	ld.param.u64 	%rd2, [_Z16global_get_flagsPiS_ii_param_0];
	ld.param.u64 	%rd3, [_Z16global_get_flagsPiS_ii_param_1];
	ld.param.u32 	%r2, [_Z16global_get_flagsPiS_ii_param_2];
	ld.param.u32 	%r3, [_Z16global_get_flagsPiS_ii_param_3];
	cvta.to.global.u64 	%rd1, %rd3;
	mov.u32 	%r4, %tid.x;
	mov.u32 	%r5, %ntid.x;
	mov.u32 	%r6, %ctaid.x;
	mad.lo.s32 	%r1, %r5, %r6, %r4;
	setp.ge.s32 	%p1, %r1, %r3;
	@%p1 bra 	$L__BB0_3;
	cvta.to.global.u64 	%rd4, %rd2;
	mul.wide.s32 	%rd5, %r1, 4;
	add.s64 	%rd6, %rd4, %rd5;
	ld.global.u32 	%r7, [%rd6];
	and.b32  	%r8, %r7, %r2;
	setp.ne.s32 	%p2, %r8, 0;
	@%p2 bra 	$L__BB0_3;
	add.s64 	%rd10, %rd1, %rd5;
	mov.b32 	%r10, 1;
	st.global.u32 	[%rd10], %r10;
	bra.uni 	$L__BB0_4;
$L__BB0_3:
	mul.wide.s32 	%rd7, %r1, 4;
	add.s64 	%rd8, %rd1, %rd7;
	mov.b32 	%r9, 0;
	st.global.u32 	[%rd8], %r9;
$L__BB0_4:
	bar.sync 	0;
	ret;

}
	// .globl	_Z7prescanPiS_S_ib
.visible .entry _Z7prescanPiS_S_ib(
	.param .u64 .ptr .align 1 _Z7prescanPiS_S_ib_param_0,
	.param .u64 .ptr .align 1 _Z7prescanPiS_S_ib_param_1,
	.param .u64 .ptr .align 1 _Z7prescanPiS_S_ib_param_2,
	.param .u32 _Z7prescanPiS_S_ib_param_3,
	.param .u8 _Z7prescanPiS_S_ib_param_4
)
{
	.reg .pred 	%p<11>;
	.reg .b16 	%rs<2>;
	.reg .b32 	%r<44>;
	.reg .b64 	%rd<24>;

	ld.param.u64 	%rd5, [_Z7prescanPiS_S_ib_param_0];
	ld.param.u64 	%rd4, [_Z7prescanPiS_S_ib_param_1];
	ld.param.u64 	%rd6, [_Z7prescanPiS_S_ib_param_2];
	ld.param.u32 	%r17, [_Z7prescanPiS_S_ib_param_3];
	ld.param.s8 	%rs1, [_Z7prescanPiS_S_ib_param_4];
	cvta.to.global.u64 	%rd1, %rd5;
	cvta.to.global.u64 	%rd2, %rd6;
	mov.u32 	%r1, %tid.x;
	mov.u32 	%r18, %ntid.x;
	mov.u32 	%r2, %ctaid.x;
	mad.lo.s32 	%r19, %r18, %r2, %r1;
	mul.wide.s32 	%rd7, %r19, 4;
	add.s64 	%rd8, %rd2, %rd7;
	ld.global.u32 	%r20, [%rd8];
	add.s64 	%rd9, %rd1, %rd7;
	st.global.u32 	[%rd9], %r20;
	bar.sync 	0;
	setp.lt.s32 	%p1, %r17, 2;
	@%p1 bra 	$L__BB1_5;
	mul.lo.s32 	%r22, %r17, %r2;
	add.s32 	%r3, %r22, -1;
	add.s32 	%r4, %r22, %r17;
	mov.b32 	%r42, 1;
$L__BB1_2:
	shl.b32 	%r6, %r42, 1;
	mul.lo.s32 	%r7, %r6, %r1;
	add.s32 	%r8, %r3, %r6;
	add.s32 	%r9, %r8, %r7;
	setp.ge.u32 	%p2, %r9, %r4;
	@%p2 bra 	$L__BB1_4;
	sub.s32 	%r23, %r8, %r42;
	add.s32 	%r24, %r23, %r7;
	mul.wide.u32 	%rd10, %r24, 4;
	add.s64 	%rd11, %rd1, %rd10;
	ld.global.u32 	%r25, [%rd11];
	mul.wide.s32 	%rd12, %r9, 4;
	add.s64 	%rd13, %rd1, %rd12;
	ld.global.u32 	%r26, [%rd13];
	add.s32 	%r27, %r26, %r25;
	st.global.u32 	[%rd13], %r27;
$L__BB1_4:
	bar.sync 	0;
	setp.lt.s32 	%p3, %r6, %r17;
	mov.u32 	%r42, %r6;
	@%p3 bra 	$L__BB1_2;
$L__BB1_5:
	bar.sync 	0;
	setp.ne.s32 	%p4, %r1, 0;
	mad.lo.s32 	%r28, %r17, %r2, %r17;
	add.s32 	%r10, %r28, -1;
	mul.wide.u32 	%rd14, %r10, 4;
	add.s64 	%rd3, %rd1, %rd14;
	@%p4 bra 	$L__BB1_7;
	mov.b32 	%r29, 0;
	st.global.u32 	[%rd3], %r29;
$L__BB1_7:
	setp.lt.s32 	%p5, %r17, 2;
	bar.sync 	0;
	@%p5 bra 	$L__BB1_12;
	mul.lo.s32 	%r30, %r17, %r2;
	add.s32 	%r11, %r30, -1;
	add.s32 	%r12, %r30, %r17;
	mov.u32 	%r43, %r17;
$L__BB1_9:
	shr.u32 	%r14, %r43, 1;
	and.b32  	%r31, %r43, 2147483646;
	mul.lo.s32 	%r15, %r31, %r1;
	add.s32 	%r32, %r11, %r31;
	add.s32 	%r16, %r32, %r15;
	setp.ge.u32 	%p6, %r16, %r12;
	@%p6 bra 	$L__BB1_11;
	add.s32 	%r33, %r11, %r14;
	add.s32 	%r34, %r33, %r15;
	mul.wide.s32 	%rd15, %r34, 4;
	add.s64 	%rd16, %rd1, %rd15;
	ld.global.u32 	%r35, [%rd16];
	mul.wide.s32 	%rd17, %r16, 4;
	add.s64 	%rd18, %rd1, %rd17;
	ld.global.u32 	%r36, [%rd18];
	st.global.u32 	[%rd16], %r36;
	add.s32 	%r37, %r36, %r35;
	st.global.u32 	[%rd18], %r37;
$L__BB1_11:
	bar.sync 	0;
	setp.gt.u32 	%p7, %r43, 3;
	mov.u32 	%r43, %r14;
	@%p7 bra 	$L__BB1_9;
$L__BB1_12:
	bar.sync 	0;
	add.s32 	%r38, %r17, -1;
	setp.ne.s32 	%p8, %r1, %r38;
	setp.eq.s16 	%p9, %rs1, 0;
	or.pred  	%p10, %p8, %p9;
	@%p10 bra 	$L__BB1_14;
	ld.global.u32 	%r39, [%rd3];
	add.s64 	%rd20, %rd2, %rd14;
	ld.global.u32 	%r40, [%rd20];
	add.s32 	%r41, %r40, %r39;
	cvta.to.global.u64 	%rd21, %rd4;
	mul.wide.u32 	%rd22, %r2, 4;
	add.s64 	%rd23, %rd21, %rd22;
	st.global.u32 	[%rd23], %r41;
$L__BB1_14:
	bar.sync 	0;
	ret;

}
	// .globl	_Z7combinePiS_iS_S_
.visible .entry _Z7combinePiS_iS_S_(
	.param .u64 .ptr .align 1 _Z7combinePiS_iS_S__param_0,
	.param .u64 .ptr .align 1 _Z7combinePiS_iS_S__param_1,
	.param .u32 _Z7combinePiS_iS_S__param_2,
	.param .u64 .ptr .align 1 _Z7combinePiS_iS_S__param_3,
	.param .u64 .ptr .align 1 _Z7combinePiS_iS_S__param_4
)
{
	.reg .pred 	%p<4>;
	.reg .b32 	%r<14>;
	.reg .b64 	%rd<15>;
	// demoted variable
	.shared .align 4 .u32 _ZZ7combinePiS_iS_S_E6presum;
	ld.param.u64 	%rd2, [_Z7combinePiS_iS_S__param_0];
	ld.param.u64 	%rd3, [_Z7combinePiS_iS_S__param_1];
	ld.param.u32 	%r3, [_Z7combinePiS_iS_S__param_2];
	ld.param.u64 	%rd4, [_Z7combinePiS_iS_S__param_3];
	ld.param.u64 	%rd5, [_Z7combinePiS_iS_S__param_4];
	mov.u32 	%r4, %tid.x;
	mov.u32 	%r5, %ntid.x;
	mov.u32 	%r1, %ctaid.x;
	mad.lo.s32 	%r2, %r5, %r1, %r4;
	setp.ne.s32 	%p1, %r4, 0;
	@%p1 bra 	$L__BB2_2;
	cvta.to.global.u64 	%rd6, %rd3;
	mul.wide.u32 	%rd7, %r1, 4;
	add.s64 	%rd8, %rd6, %rd7;
	ld.global.u32 	%r6, [%rd8];
	st.shared.u32 	[_ZZ7combinePiS_iS_S_E6presum], %r6;
$L__BB2_2:
	bar.sync 	0;
	setp.ge.s32 	%p2, %r2, %r3;
	cvta.to.global.u64 	%rd9, %rd2;
	mul.wide.s32 	%rd10, %r2, 4;
	add.s64 	%rd1, %rd9, %rd10;
	@%p2 bra 	$L__BB2_4;
	ld.shared.u32 	%r7, [_ZZ7combinePiS_iS_S_E6presum];
	ld.global.u32 	%r8, [%rd1];
	add.s32 	%r9, %r8, %r7;
	st.global.u32 	[%rd1], %r9;
$L__BB2_4:
	bar.sync 	0;
	add.s32 	%r10, %r3, -1;
	setp.ne.s32 	%p3, %r2, %r10;
	@%p3 bra 	$L__BB2_6;
	ld.global.u32 	%r11, [%rd1];
	cvta.to.global.u64 	%rd11, %rd5;
	add.s64 	%rd13, %rd11, %rd10;
	ld.global.u32 	%r12, [%rd13];
	add.s32 	%r13, %r12, %r11;
	cvta.to.global.u64 	%rd14, %rd4;
	st.global.u32 	[%rd14], %r13;
$L__BB2_6:
	bar.sync 	0;
	ret;

}
	// .globl	_Z7shufflePiS_S_S_ii
.visible .entry _Z7shufflePiS_S_S_ii(
	.param .u64 .ptr .align 1 _Z7shufflePiS_S_S_ii_param_0,
	.param .u64 .ptr .align 1 _Z7shufflePiS_S_S_ii_param_1,
	.param .u64 .ptr .align 1 _Z7shufflePiS_S_S_ii_param_2,
	.param .u64 .ptr .align 1 _Z7shufflePiS_S_S_ii_param_3,
	.param .u32 _Z7shufflePiS_S_S_ii_param_4,
	.param .u32 _Z7shufflePiS_S_S_ii_param_5
)
{
	.reg .pred 	%p<4>;
	.reg .b32 	%r<14>;
	.reg .b64 	%rd<21>;

	ld.param.u64 	%rd8, [_Z7shufflePiS_S_S_ii_param_0];
	ld.param.u64 	%rd5, [_Z7shufflePiS_S_S_ii_param_1];
	ld.param.u64 	%rd9, [_Z7shufflePiS_S_S_ii_param_2];
	ld.param.u64 	%rd6, [_Z7shufflePiS_S_S_ii_param_3];
	ld.param.u32 	%r3, [_Z7shufflePiS_S_S_ii_param_4];
	ld.param.u32 	%r4, [_Z7shufflePiS_S_S_ii_param_5];
	cvta.to.global.u64 	%rd1, %rd8;
	cvta.to.global.u64 	%rd10, %rd9;
	mov.u32 	%r5, %tid.x;
	mov.u32 	%r6, %ntid.x;
	mov.u32 	%r7, %ctaid.x;
	mad.lo.s32 	%r1, %r6, %r7, %r5;
	setp.ge.s32 	%p1, %r1, %r3;
	mul.wide.s32 	%rd11, %r1, 4;
	add.s64 	%rd2, %rd10, %rd11;
	mov.b64 	%rd20, 0;
	@%p1 bra 	$L__BB3_2;
	cvta.to.global.u64 	%rd12, %rd6;
	ld.global.u32 	%r8, [%rd2];
	sub.s32 	%r9, %r1, %r8;
	ld.global.u32 	%r10, [%rd12];
	add.s32 	%r11, %r9, %r10;
	cvt.s64.s32 	%rd20, %r11;
$L__BB3_2:
	setp.ge.s32 	%p2, %r1, %r3;
	bar.sync 	0;
	@%p2 bra 	$L__BB3_6;
	cvta.to.global.u64 	%rd13, %rd5;
	add.s64 	%rd15, %rd13, %rd11;
	ld.global.u32 	%r2, [%rd15];
	and.b32  	%r12, %r2, %r4;
	setp.ne.s32 	%p3, %r12, 0;
	@%p3 bra 	$L__BB3_5;
	ld.global.u32 	%r13, [%rd2];
	mul.wide.s32 	%rd18, %r13, 4;
	add.s64 	%rd19, %rd1, %rd18;
	st.global.u32 	[%rd19], %r2;
	bra.uni 	$L__BB3_6;
$L__BB3_5:
	shl.b64 	%rd16, %rd20, 2;
	add.s64 	%rd17, %rd1, %rd16;
	st.global.u32 	[%rd17], %r2;
$L__BB3_6:
	bar.sync 	0;
	ret;

}
	// .globl	_Z4swapPiS_i
.visible .entry _Z4swapPiS_i(
	.param .u64 .ptr .align 1 _Z4swapPiS_i_param_0,
	.param .u64 .ptr .align 1 _Z4swapPiS_i_param_1,
	.param .u32 _Z4swapPiS_i_param_2
)
{
	.reg .pred 	%p<2>;
	.reg .b32 	%r<7>;
	.reg .b64 	%rd<8>;

	ld.param.u64 	%rd1, [_Z4swapPiS_i_param_0];
	ld.param.u64 	%rd2, [_Z4swapPiS_i_param_1];
	ld.param.u32 	%r2, [_Z4swapPiS_i_param_2];
	mov.u32 	%r3, %tid.x;
	mov.u32 	%r4, %ntid.x;
	mov.u32 	%r5, %ctaid.x;
	mad.lo.s32 	%r1, %r4, %r5, %r3;
	bar.sync 	0;
	setp.ge.s32 	%p1, %r1, %r2;
	@%p1 bra 	$L__BB4_2;
	cvta.to.global.u64 	%rd3, %rd2;
	cvta.to.global.u64 	%rd4, %rd1;
	mul.wide.s32 	%rd5, %r1, 4;
	add.s64 	%rd6, %rd3, %rd5;
	ld.global.u32 	%r6, [%rd6];
	add.s64 	%rd7, %rd4, %rd5;
	st.global.u32 	[%rd7], %r6;
$L__BB4_2:
	bar.sync 	0;
	ret;

}


// ===== COMPILED SASS (sm_100) =====

	.target	sm_100

	.elftype	@"ET_EXEC"


//--------------------- .note.nv.tkinfo           --------------------------
	.section	.note.nv.tkinfo,"",@"SHT_NOTE"
	.sectionflags	@"SHF_NOTE_NV_TKINFO"
	.tkinfo
        /*0018*/ 	.word	0x00000002
        /*0030*/ 	.string	""
        /*0030*/ 	.string	"ptxas"
        /*0030*/ 	.string	"Cuda compilation tools, release 13.0, V13.0.88"
        /*0030*/ 	.string	"Build cuda_13.0.r13.0/compiler.36424714_0"
        /*0030*/ 	.string	"-arch sm_100 -m 64 "



//--------------------- .note.nv.cuinfo           --------------------------
	.section	.note.nv.cuinfo,"",@"SHT_NOTE"
	.sectionflags	@"SHF_NOTE_NV_CUINFO"
        /*0018*/ 	.short	0x0002
        /*001a*/ 	.short	0x0064
        /*001c*/ 	.short	0x0082
	.zero		2


//--------------------- .nv.info                  --------------------------
	.section	.nv.info,"",@"SHT_CUDA_INFO"
	.align	4


	//----- nvinfo : EIATTR_REGCOUNT
	.align		4
        /*0000*/ 	.byte	0x04, 0x2f
        /*0002*/ 	.short	(.L_1 - .L_0)
	.align		4
.L_0:
        /*0004*/ 	.word	index@(_Z16global_get_flagsPiS_ii)
        /*0008*/ 	.word	0x0000000c


	//----- nvinfo : EIATTR_FRAME_SIZE
	.align		4
.L_1:
        /*000c*/ 	.byte	0x04, 0x11
        /*000e*/ 	.short	(.L_3 - .L_2)
	.align		4
.L_2:
        /*0010*/ 	.word	index@(_Z16global_get_flagsPiS_ii)
        /*0014*/ 	.word	0x00000000


	//----- nvinfo : EIATTR_REGCOUNT
	.align		4
.L_3:
        /*0018*/ 	.byte	0x04, 0x2f
        /*001a*/ 	.short	(.L_5 - .L_4)
	.align		4
.L_4:
        /*001c*/ 	.word	index@(_Z7prescanPiS_S_ib)
        /*0020*/ 	.word	0x00000014


	//----- nvinfo : EIATTR_FRAME_SIZE
	.align		4
.L_5:
        /*0024*/ 	.byte	0x04, 0x11
        /*0026*/ 	.short	(.L_7 - .L_6)
	.align		4
.L_6:
        /*0028*/ 	.word	index@(_Z7prescanPiS_S_ib)
        /*002c*/ 	.word	0x00000000


	//----- nvinfo : EIATTR_REGCOUNT
	.align		4
.L_7:
        /*0030*/ 	.byte	0x04, 0x2f
        /*0032*/ 	.short	(.L_9 - .L_8)
	.align		4
.L_8:
        /*0034*/ 	.word	index@(_Z7combinePiS_iS_S_)
        /*0038*/ 	.word	0x0000000e


	//----- nvinfo : EIATTR_FRAME_SIZE
	.align		4
.L_9:
        /*003c*/ 	.byte	0x04, 0x11
        /*003e*/ 	.short	(.L_11 - .L_10)
	.align		4
.L_10:
        /*0040*/ 	.word	index@(_Z7combinePiS_iS_S_)
        /*0044*/ 	.word	0x00000000


	//----- nvinfo : EIATTR_REGCOUNT
	.align		4
.L_11:
        /*0048*/ 	.byte	0x04, 0x2f
        /*004a*/ 	.short	(.L_13 - .L_12)
	.align		4
.L_12:
        /*004c*/ 	.word	index@(_Z7shufflePiS_S_S_ii)
        /*0050*/ 	.word	0x0000000c


	//----- nvinfo : EIATTR_FRAME_SIZE
	.align		4
.L_13:
        /*0054*/ 	.byte	0x04, 0x11
        /*0056*/ 	.short	(.L_15 - .L_14)
	.align		4
.L_14:
        /*0058*/ 	.word	index@(_Z7shufflePiS_S_S_ii)
        /*005c*/ 	.word	0x00000000


	//----- nvinfo : EIATTR_REGCOUNT
	.align		4
.L_15:
        /*0060*/ 	.byte	0x04, 0x2f
        /*0062*/ 	.short	(.L_17 - .L_16)
	.align		4
.L_16:
        /*0064*/ 	.word	index@(_Z4swapPiS_i)
        /*0068*/ 	.word	0x0000000a


	//----- nvinfo : EIATTR_FRAME_SIZE
	.align		4
.L_17:
        /*006c*/ 	.byte	0x04, 0x11
        /*006e*/ 	.short	(.L_19 - .L_18)
	.align		4
.L_18:
        /*0070*/ 	.word	index@(_Z4swapPiS_i)
        /*0074*/ 	.word	0x00000000


	//----- nvinfo : EIATTR_MIN_STACK_SIZE
	.align		4
.L_19:
        /*0078*/ 	.byte	0x04, 0x12
        /*007a*/ 	.short	(.L_21 - .L_20)
	.align		4
.L_20:
        /*007c*/ 	.word	index@(_Z4swapPiS_i)
        /*0080*/ 	.word	0x00000000


	//----- nvinfo : EIATTR_MIN_STACK_SIZE
	.align		4
.L_21:
        /*0084*/ 	.byte	0x04, 0x12
        /*0086*/ 	.short	(.L_23 - .L_22)
	.align		4
.L_22:
        /*0088*/ 	.word	index@(_Z7shufflePiS_S_S_ii)
        /*008c*/ 	.word	0x00000000


	//----- nvinfo : EIATTR_MIN_STACK_SIZE
	.align		4
.L_23:
        /*0090*/ 	.byte	0x04, 0x12
        /*0092*/ 	.short	(.L_25 - .L_24)
	.align		4
.L_24:
        /*0094*/ 	.word	index@(_Z7combinePiS_iS_S_)
        /*0098*/ 	.word	0x00000000


	//----- nvinfo : EIATTR_MIN_STACK_SIZE
	.align		4
.L_25:
        /*009c*/ 	.byte	0x04, 0x12
        /*009e*/ 	.short	(.L_27 - .L_26)
	.align		4
.L_26:
        /*00a0*/ 	.word	index@(_Z7prescanPiS_S_ib)
        /*00a4*/ 	.word	0x00000000


	//----- nvinfo : EIATTR_MIN_STACK_SIZE
	.align		4
.L_27:
        /*00a8*/ 	.byte	0x04, 0x12
        /*00aa*/ 	.short	(.L_29 - .L_28)
	.align		4
.L_28:
        /*00ac*/ 	.word	index@(_Z16global_get_flagsPiS_ii)
        /*00b0*/ 	.word	0x00000000
.L_29:


//--------------------- .nv.compat                --------------------------
	.section	.nv.compat,"",@"SHT_CUDA_COMPAT_INFO"
	.align	4
        /*0000*/ 	.byte	0x02, 0x09, 0x00, 0x00, 0x02, 0x02, 0x01, 0x00, 0x02, 0x05, 0x05, 0x00, 0x03, 0x07, 0x01, 0x01
        /*0010*/ 	.byte	0x02, 0x03, 0x00, 0x00, 0x02, 0x06, 0x01, 0x00, 0x04, 0x0b, 0x08, 0x00, 0x09, 0x00, 0x00, 0x00
        /*0020*/ 	.byte	0x00, 0x00, 0x00, 0x00


//--------------------- .nv.info._Z4swapPiS_i     --------------------------
	.section	.nv.info._Z4swapPiS_i,"",@"SHT_CUDA_INFO"
	.sectionflags	@""
	.align	4


	//----- nvinfo : EIATTR_CUDA_API_VERSION
	.align		4
        /*0000*/ 	.byte	0x04, 0x37
        /*0002*/ 	.short	(.L_31 - .L_30)
.L_30:
        /*0004*/ 	.word	0x00000082


	//----- nvinfo : EIATTR_KPARAM_INFO
	.align		4
.L_31:
        /*0008*/ 	.byte	0x04, 0x17
        /*000a*/ 	.short	(.L_33 - .L_32)
.L_32:
        /*000c*/ 	.word	0x00000000
        /*0010*/ 	.short	0x0002
        /*0012*/ 	.short	0x0010
        /*0014*/ 	.byte	0x00, 0xf0, 0x11, 0x00


	//----- nvinfo : EIATTR_KPARAM_INFO
	.align		4
.L_33:
        /*0018*/ 	.byte	0x04, 0x17
        /*001a*/ 	.short	(.L_35 - .L_34)
.L_34:
        /*001c*/ 	.word	0x00000000
        /*0020*/ 	.short	0x0001
        /*0022*/ 	.short	0x0008
        /*0024*/ 	.byte	0x00, 0xf5, 0x21, 0x00


	//----- nvinfo : EIATTR_KPARAM_INFO
	.align		4
.L_35:
        /*0028*/ 	.byte	0x04, 0x17
        /*002a*/ 	.short	(.L_37 - .L_36)
.L_36:
        /*002c*/ 	.word	0x00000000
        /*0030*/ 	.short	0x0000
        /*0032*/ 	.short	0x0000
        /*0034*/ 	.byte	0x00, 0xf5, 0x21, 0x00


	//----- nvinfo : EIATTR_SPARSE_MMA_MASK
	.align		4
.L_37:
        /*0038*/ 	.byte	0x03, 0x50
        /*003a*/ 	.short	0x0000


	//----- nvinfo : EIATTR_MAXREG_COUNT
	.align		4
        /*003c*/ 	.byte	0x03, 0x1b
        /*003e*/ 	.short	0x00ff


	//----- nvinfo : EIATTR_NUM_BARRIERS
	.align		4
        /*0040*/ 	.byte	0x02, 0x4c
        /*0042*/ 	.byte	0x01
	.zero		1


	//----- nvinfo : EIATTR_MERCURY_ISA_VERSION
	.align		4
        /*0044*/ 	.byte	0x03, 0x5f
        /*0046*/ 	.short	0x0101


	//----- nvinfo : EIATTR_VRC_CTA_INIT_COUNT
	.align		4
        /*0048*/ 	.byte	0x02, 0x4a
	.zero		1
	.zero		1


	//----- nvinfo : EIATTR_EXIT_INSTR_OFFSETS
	.align		4
        /*004c*/ 	.byte	0x04, 0x1c
        /*004e*/ 	.short	(.L_39 - .L_38)


	//   ....[0]....
.L_38:
        /*0050*/ 	.word	0x00000130


	//----- nvinfo : EIATTR_CRS_STACK_SIZE
	.align		4
.L_39:
        /*0054*/ 	.byte	0x04, 0x1e
        /*0056*/ 	.short	(.L_41 - .L_40)
.L_40:
        /*0058*/ 	.word	0x00000000


	//----- nvinfo : EIATTR_CBANK_PARAM_SIZE
	.align		4
.L_41:
        /*005c*/ 	.byte	0x03, 0x19
        /*005e*/ 	.short	0x0014


	//----- nvinfo : EIATTR_PARAM_CBANK
	.align		4
        /*0060*/ 	.byte	0x04, 0x0a
        /*0062*/ 	.short	(.L_43 - .L_42)
	.align		4
.L_42:
        /*0064*/ 	.word	index@(.nv.constant0._Z4swapPiS_i)
        /*0068*/ 	.short	0x0380
        /*006a*/ 	.short	0x0014


	//----- nvinfo : EIATTR_SW_WAR
	.align		4
.L_43:
        /*006c*/ 	.byte	0x04, 0x36
        /*006e*/ 	.short	(.L_45 - .L_44)
.L_44:
        /*0070*/ 	.word	0x00000008
.L_45:


//--------------------- .nv.info._Z7shufflePiS_S_S_ii --------------------------
	.section	.nv.info._Z7shufflePiS_S_S_ii,"",@"SHT_CUDA_INFO"
	.sectionflags	@""
	.align	4


	//----- nvinfo : EIATTR_CUDA_API_VERSION
	.align		4
        /*0000*/ 	.byte	0x04, 0x37
        /*0002*/ 	.short	(.L_47 - .L_46)
.L_46:
        /*0004*/ 	.word	0x00000082


	//----- nvinfo : EIATTR_KPARAM_INFO
	.align		4
.L_47:
        /*0008*/ 	.byte	0x04, 0x17
        /*000a*/ 	.short	(.L_49 - .L_48)
.L_48:
        /*000c*/ 	.word	0x00000000
        /*0010*/ 	.short	0x0005
        /*0012*/ 	.short	0x0024
        /*0014*/ 	.byte	0x00, 0xf0, 0x11, 0x00


	//----- nvinfo : EIATTR_KPARAM_INFO
	.align		4
.L_49:
        /*0018*/ 	.byte	0x04, 0x17
        /*001a*/ 	.short	(.L_51 - .L_50)
.L_50:
        /*001c*/ 	.word	0x00000000
        /*0020*/ 	.short	0x0004
        /*0022*/ 	.short	0x0020
        /*0024*/ 	.byte	0x00, 0xf0, 0x11, 0x00


	//----- nvinfo : EIATTR_KPARAM_INFO
	.align		4
.L_51:
        /*0028*/ 	.byte	0x04, 0x17
        /*002a*/ 	.short	(.L_53 - .L_52)
.L_52:
        /*002c*/ 	.word	0x00000000
        /*0030*/ 	.short	0x0003
        /*0032*/ 	.short	0x0018
        /*0034*/ 	.byte	0x00, 0xf5, 0x21, 0x00


	//----- nvinfo : EIATTR_KPARAM_INFO
	.align		4
.L_53:
        /*0038*/ 	.byte	0x04, 0x17
        /*003a*/ 	.short	(.L_55 - .L_54)
.L_54:
        /*003c*/ 	.word	0x00000000
        /*0040*/ 	.short	0x0002
        /*0042*/ 	.short	0x0010
        /*0044*/ 	.byte	0x00, 0xf5, 0x21, 0x00


	//----- nvinfo : EIATTR_KPARAM_INFO
	.align		4
.L_55:
        /*0048*/ 	.byte	0x04, 0x17
        /*004a*/ 	.short	(.L_57 - .L_56)
.L_56:
        /*004c*/ 	.word	0x00000000
        /*0050*/ 	.short	0x0001
        /*0052*/ 	.short	0x0008
        /*0054*/ 	.byte	0x00, 0xf5, 0x21, 0x00


	//----- nvinfo : EIATTR_KPARAM_INFO
	.align		4
.L_57:
        /*0058*/ 	.byte	0x04, 0x17
        /*005a*/ 	.short	(.L_59 - .L_58)
.L_58:
        /*005c*/ 	.word	0x00000000
        /*0060*/ 	.short	0x0000
        /*0062*/ 	.short	0x0000
        /*0064*/ 	.byte	0x00, 0xf5, 0x21, 0x00


	//----- nvinfo : EIATTR_SPARSE_MMA_MASK
	.align		4
.L_59:
        /*0068*/ 	.byte	0x03, 0x50
        /*006a*/ 	.short	0x0000


	//----- nvinfo : EIATTR_MAXREG_COUNT
	.align		4
        /*006c*/ 	.byte	0x03, 0x1b
        /*006e*/ 	.short	0x00ff


	//----- nvinfo : EIATTR_NUM_BARRIERS
	.align		4
        /*0070*/ 	.byte	0x02, 0x4c
        /*0072*/ 	.byte	0x01
	.zero		1


	//----- nvinfo : EIATTR_MERCURY_ISA_VERSION
	.align		4
        /*0074*/ 	.byte	0x03, 0x5f
        /*0076*/ 	.short	0x0101


	//----- nvinfo : EIATTR_VRC_CTA_INIT_COUNT
	.align		4
        /*0078*/ 	.byte	0x02, 0x4a
	.zero		1
	.zero		1


	//----- nvinfo : EIATTR_EXIT_INSTR_OFFSETS
	.align		4
        /*007c*/ 	.byte	0x04, 0x1c
        /*007e*/ 	.short	(.L_61 - .L_60)


	//   ....[0]....
.L_60:
        /*0080*/ 	.word	0x00000270


	//----- nvinfo : EIATTR_CRS_STACK_SIZE
	.align		4
.L_61:
        /*0084*/ 	.byte	0x04, 0x1e
        /*0086*/ 	.short	(.L_63 - .L_62)
.L_62:
        /*0088*/ 	.word	0x00000000


	//----- nvinfo : EIATTR_CBANK_PARAM_SIZE
	.align		4
.L_63:
        /*008c*/ 	.byte	0x03, 0x19
        /*008e*/ 	.short	0x0028


	//----- nvinfo : EIATTR_PARAM_CBANK
	.align		4
        /*0090*/ 	.byte	0x04, 0x0a
        /*0092*/ 	.short	(.L_65 - .L_64)
	.align		4
.L_64:
        /*0094*/ 	.word	index@(.nv.constant0._Z7shufflePiS_S_S_ii)
        /*0098*/ 	.short	0x0380
        /*009a*/ 	.short	0x0028


	//----- nvinfo : EIATTR_SW_WAR
	.align		4
.L_65:
        /*009c*/ 	.byte	0x04, 0x36
        /*009e*/ 	.short	(.L_67 - .L_66)
.L_66:
        /*00a0*/ 	.word	0x00000008
.L_67:


//--------------------- .nv.info._Z7combinePiS_iS_S_ --------------------------
	.section	.nv.info._Z7combinePiS_iS_S_,"",@"SHT_CUDA_INFO"
	.sectionflags	@""
	.align	4


	//----- nvinfo : EIATTR_CUDA_API_VERSION
	.align		4
        /*0000*/ 	.byte	0x04, 0x37
        /*0002*/ 	.short	(.L_69 - .L_68)
.L_68:
        /*0004*/ 	.word	0x00000082


	//----- nvinfo : EIATTR_KPARAM_INFO
	.align		4
.L_69:
        /*0008*/ 	.byte	0x04, 0x17
        /*000a*/ 	.short	(.L_71 - .L_70)
.L_70:
        /*000c*/ 	.word	0x00000000
        /*0010*/ 	.short	0x0004
        /*0012*/ 	.short	0x0020
        /*0014*/ 	.byte	0x00, 0xf5, 0x21, 0x00


	//----- nvinfo : EIATTR_KPARAM_INFO
	.align		4
.L_71:
        /*0018*/ 	.byte	0x04, 0x17
        /*001a*/ 	.short	(.L_73 - .L_72)
.L_72:
        /*001c*/ 	.word	0x00000000
        /*0020*/ 	.short	0x0003
        /*0022*/ 	.short	0x0018
        /*0024*/ 	.byte	0x00, 0xf5, 0x21, 0x00


	//----- nvinfo : EIATTR_KPARAM_INFO
	.align		4
.L_73:
        /*0028*/ 	.byte	0x04, 0x17
        /*002a*/ 	.short	(.L_75 - .L_74)
.L_74:
        /*002c*/ 	.word	0x00000000
        /*0030*/ 	.short	0x0002
        /*0032*/ 	.short	0x0010
        /*0034*/ 	.byte	0x00, 0xf0, 0x11, 0x00


	//----- nvinfo : EIATTR_KPARAM_INFO
	.align		4
.L_75:
        /*0038*/ 	.byte	0x04, 0x17
        /*003a*/ 	.short	(.L_77 - .L_76)
.L_76:
        /*003c*/ 	.word	0x00000000
        /*0040*/ 	.short	0x0001
        /*0042*/ 	.short	0x0008
        /*0044*/ 	.byte	0x00, 0xf5, 0x21, 0x00


	//----- nvinfo : EIATTR_KPARAM_INFO
	.align		4
.L_77:
        /*0048*/ 	.byte	0x04, 0x17
        /*004a*/ 	.short	(.L_79 - .L_78)
.L_78:
        /*004c*/ 	.word	0x00000000
        /*0050*/ 	.short	0x0000
        /*0052*/ 	.short	0x0000
        /*0054*/ 	.byte	0x00, 0xf5, 0x21, 0x00


	//----- nvinfo : EIATTR_SPARSE_MMA_MASK
	.align		4
.L_79:
        /*0058*/ 	.byte	0x03, 0x50
        /*005a*/ 	.short	0x0000


	//----- nvinfo : EIATTR_MAXREG_COUNT
	.align		4
        /*005c*/ 	.byte	0x03, 0x1b
        /*005e*/ 	.short	0x00ff


	//----- nvinfo : EIATTR_NUM_BARRIERS
	.align		4
        /*0060*/ 	.byte	0x02, 0x4c
        /*0062*/ 	.byte	0x01
	.zero		1


	//----- nvinfo : EIATTR_MERCURY_ISA_VERSION
	.align		4
        /*0064*/ 	.byte	0x03, 0x5f
        /*0066*/ 	.short	0x0101


	//----- nvinfo : EIATTR_VRC_CTA_INIT_COUNT
	.align		4
        /*0068*/ 	.byte	0x02, 0x4a
	.zero		1
	.zero		1


	//----- nvinfo : EIATTR_EXIT_INSTR_OFFSETS
	.align		4
        /*006c*/ 	.byte	0x04, 0x1c
        /*006e*/ 	.short	(.L_81 - .L_80)


	//   ....[0]....
.L_80:
        /*0070*/ 	.word	0x00000250


	//----- nvinfo : EIATTR_CBANK_PARAM_SIZE
	.align		4
.L_81:
        /*0074*/ 	.byte	0x03, 0x19
        /*0076*/ 	.short	0x0028


	//----- nvinfo : EIATTR_PARAM_CBANK
	.align		4
        /*0078*/ 	.byte	0x04, 0x0a
        /*007a*/ 	.short	(.L_83 - .L_82)
	.align		4
.L_82:
        /*007c*/ 	.word	index@(.nv.constant0._Z7combinePiS_iS_S_)
        /*0080*/ 	.short	0x0380
        /*0082*/ 	.short	0x0028


	//----- nvinfo : EIATTR_SW_WAR
	.align		4
.L_83:
        /*0084*/ 	.byte	0x04, 0x36
        /*0086*/ 	.short	(.L_85 - .L_84)
.L_84:
        /*0088*/ 	.word	0x00000008
.L_85:


//--------------------- .nv.info._Z7prescanPiS_S_ib --------------------------
	.section	.nv.info._Z7prescanPiS_S_ib,"",@"SHT_CUDA_INFO"
	.sectionflags	@""
	.align	4


	//----- nvinfo : EIATTR_CUDA_API_VERSION
	.align		4
        /*0000*/ 	.byte	0x04, 0x37
        /*0002*/ 	.short	(.L_87 - .L_86)
.L_86:
        /*0004*/ 	.word	0x00000082


	//----- nvinfo : EIATTR_KPARAM_INFO
	.align		4
.L_87:
        /*0008*/ 	.byte	0x04, 0x17
        /*000a*/ 	.short	(.L_89 - .L_88)
.L_88:
        /*000c*/ 	.word	0x00000000
        /*0010*/ 	.short	0x0004
        /*0012*/ 	.short	0x001c
        /*0014*/ 	.byte	0x00, 0xf0, 0x05, 0x00


	//----- nvinfo : EIATTR_KPARAM_INFO
	.align		4
.L_89:
        /*0018*/ 	.byte	0x04, 0x17
        /*001a*/ 	.short	(.L_91 - .L_90)
.L_90:
        /*001c*/ 	.word	0x00000000
        /*0020*/ 	.short	0x0003
        /*0022*/ 	.short	0x0018
        /*0024*/ 	.byte	0x00, 0xf0, 0x11, 0x00


	//----- nvinfo : EIATTR_KPARAM_INFO
	.align		4
.L_91:
        /*0028*/ 	.byte	0x04, 0x17
        /*002a*/ 	.short	(.L_93 - .L_92)
.L_92:
        /*002c*/ 	.word	0x00000000
        /*0030*/ 	.short	0x0002
        /*0032*/ 	.short	0x0010
        /*0034*/ 	.byte	0x00, 0xf5, 0x21, 0x00


	//----- nvinfo : EIATTR_KPARAM_INFO
	.align		4
.L_93:
        /*0038*/ 	.byte	0x04, 0x17
        /*003a*/ 	.short	(.L_95 - .L_94)
.L_94:
        /*003c*/ 	.word	0x00000000
        /*0040*/ 	.short	0x0001
        /*0042*/ 	.short	0x0008
        /*0044*/ 	.byte	0x00, 0xf5, 0x21, 0x00


	//----- nvinfo : EIATTR_KPARAM_INFO
	.align		4
.L_95:
        /*0048*/ 	.byte	0x04, 0x17
        /*004a*/ 	.short	(.L_97 - .L_96)
.L_96:
        /*004c*/ 	.word	0x00000000
        /*0050*/ 	.short	0x0000
        /*0052*/ 	.short	0x0000
        /*0054*/ 	.byte	0x00, 0xf5, 0x21, 0x00


	//----- nvinfo : EIATTR_SPARSE_MMA_MASK
	.align		4
.L_97:
        /*0058*/ 	.byte	0x03, 0x50
        /*005a*/ 	.short	0x0000


	//----- nvinfo : EIATTR_MAXREG_COUNT
	.align		4
        /*005c*/ 	.byte	0x03, 0x1b
        /*005e*/ 	.short	0x00ff


	//----- nvinfo : EIATTR_NUM_BARRIERS
	.align		4
        /*0060*/ 	.byte	0x02, 0x4c
        /*0062*/ 	.byte	0x01
	.zero		1


	//----- nvinfo : EIATTR_MERCURY_ISA_VERSION
	.align		4
        /*0064*/ 	.byte	0x03, 0x5f
        /*0066*/ 	.short	0x0101


	//----- nvinfo : EIATTR_VRC_CTA_INIT_COUNT
	.align		4
        /*0068*/ 	.byte	0x02, 0x4a
	.zero		1
	.zero		1


	//----- nvinfo : EIATTR_EXIT_INSTR_OFFSETS
	.align		4
        /*006c*/ 	.byte	0x04, 0x1c
        /*006e*/ 	.short	(.L_99 - .L_98)


	//   ....[0]....
.L_98:
        /*0070*/ 	.word	0x000005e0


	//----- nvinfo : EIATTR_CRS_STACK_SIZE
	.align		4
.L_99:
        /*0074*/ 	.byte	0x04, 0x1e
        /*0076*/ 	.short	(.L_101 - .L_100)
.L_100:
        /*0078*/ 	.word	0x00000000


	//----- nvinfo : EIATTR_CBANK_PARAM_SIZE
	.align		4
.L_101:
        /*007c*/ 	.byte	0x03, 0x19
        /*007e*/ 	.short	0x001d


	//----- nvinfo : EIATTR_PARAM_CBANK
	.align		4
        /*0080*/ 	.byte	0x04, 0x0a
        /*0082*/ 	.short	(.L_103 - .L_102)
	.align		4
.L_102:
        /*0084*/ 	.word	index@(.nv.constant0._Z7prescanPiS_S_ib)
        /*0088*/ 	.short	0x0380
        /*008a*/ 	.short	0x001d


	//----- nvinfo : EIATTR_SW_WAR
	.align		4
.L_103:
        /*008c*/ 	.byte	0x04, 0x36
        /*008e*/ 	.short	(.L_105 - .L_104)
.L_104:
        /*0090*/ 	.word	0x00000008
.L_105:


//--------------------- .nv.info._Z16global_get_flagsPiS_ii --------------------------
	.section	.nv.info._Z16global_get_flagsPiS_ii,"",@"SHT_CUDA_INFO"
	.sectionflags	@""
	.align	4


	//----- nvinfo : EIATTR_CUDA_API_VERSION
	.align		4
        /*0000*/ 	.byte	0x04, 0x37
        /*0002*/ 	.short	(.L_107 - .L_106)
.L_106:
        /*0004*/ 	.word	0x00000082


	//----- nvinfo : EIATTR_KPARAM_INFO
	.align		4
.L_107:
        /*0008*/ 	.byte	0x04, 0x17
        /*000a*/ 	.short	(.L_109 - .L_108)
.L_108:
        /*000c*/ 	.word	0x00000000
        /*0010*/ 	.short	0x0003
        /*0012*/ 	.short	0x0014
        /*0014*/ 	.byte	0x00, 0xf0, 0x11, 0x00


	//----- nvinfo : EIATTR_KPARAM_INFO
	.align		4
.L_109:
        /*0018*/ 	.byte	0x04, 0x17
        /*001a*/ 	.short	(.L_111 - .L_110)
.L_110:
        /*001c*/ 	.word	0x00000000
        /*0020*/ 	.short	0x0002
        /*0022*/ 	.short	0x0010
        /*0024*/ 	.byte	0x00, 0xf0, 0x11, 0x00


	//----- nvinfo : EIATTR_KPARAM_INFO
	.align		4
.L_111:
        /*0028*/ 	.byte	0x04, 0x17
        /*002a*/ 	.short	(.L_113 - .L_112)
.L_112:
        /*002c*/ 	.word	0x00000000
        /*0030*/ 	.short	0x0001
        /*0032*/ 	.short	0x0008
        /*0034*/ 	.byte	0x00, 0xf5, 0x21, 0x00


	//----- nvinfo : EIATTR_KPARAM_INFO
	.align		4
.L_113:
        /*0038*/ 	.byte	0x04, 0x17
        /*003a*/ 	.short	(.L_115 - .L_114)
.L_114:
        /*003c*/ 	.word	0x00000000
        /*0040*/ 	.short	0x0000
        /*0042*/ 	.short	0x0000
        /*0044*/ 	.byte	0x00, 0xf5, 0x21, 0x00


	//----- nvinfo : EIATTR_SPARSE_MMA_MASK
	.align		4
.L_115:
        /*0048*/ 	.byte	0x03, 0x50
        /*004a*/ 	.short	0x0000


	//----- nvinfo : EIATTR_MAXREG_COUNT
	.align		4
        /*004c*/ 	.byte	0x03, 0x1b
        /*004e*/ 	.short	0x00ff


	//----- nvinfo : EIATTR_NUM_BARRIERS
	.align		4
        /*0050*/ 	.byte	0x02, 0x4c
        /*0052*/ 	.byte	0x01
	.zero		1


	//----- nvinfo : EIATTR_MERCURY_ISA_VERSION
	.align		4
        /*0054*/ 	.byte	0x03, 0x5f
        /*0056*/ 	.short	0x0101


	//----- nvinfo : EIATTR_VRC_CTA_INIT_COUNT
	.align		4
        /*0058*/ 	.byte	0x02, 0x4a
	.zero		1
	.zero		1


	//----- nvinfo : EIATTR_EXIT_INSTR_OFFSETS
	.align		4
        /*005c*/ 	.byte	0x04, 0x1c
        /*005e*/ 	.short	(.L_117 - .L_116)


	//   ....[0]....
.L_116:
        /*0060*/ 	.word	0x000001d0


	//----- nvinfo : EIATTR_CRS_STACK_SIZE
	.align		4
.L_117:
        /*0064*/ 	.byte	0x04, 0x1e
        /*0066*/ 	.short	(.L_119 - .L_118)
.L_118:
        /*0068*/ 	.word	0x00000000


	//----- nvinfo : EIATTR_CBANK_PARAM_SIZE
	.align		4
.L_119:
        /*006c*/ 	.byte	0x03, 0x19
        /*006e*/ 	.short	0x0018


	//----- nvinfo : EIATTR_PARAM_CBANK
	.align		4
        /*0070*/ 	.byte	0x04, 0x0a
        /*0072*/ 	.short	(.L_121 - .L_120)
	.align		4
.L_120:
        /*0074*/ 	.word	index@(.nv.constant0._Z16global_get_flagsPiS_ii)
        /*0078*/ 	.short	0x0380
        /*007a*/ 	.short	0x0018


	//----- nvinfo : EIATTR_SW_WAR
	.align		4
.L_121:
        /*007c*/ 	.byte	0x04, 0x36
        /*007e*/ 	.short	(.L_123 - .L_122)
.L_122:
        /*0080*/ 	.word	0x00000008
.L_123:


//--------------------- .nv.callgraph             --------------------------
	.section	.nv.callgraph,"",@"SHT_CUDA_CALLGRAPH"
	.align	4
	.sectionentsize	8
	.align		4
        /*0000*/ 	.word	0x00000000
	.align		4
        /*0004*/ 	.word	0xffffffff
	.align		4
        /*0008*/ 	.word	0x00000000
	.align		4
        /*000c*/ 	.word	0xfffffffe
	.align		4
        /*0010*/ 	.word	0x00000000
	.align		4
        /*0014*/ 	.word	0xfffffffd
	.align		4
        /*0018*/ 	.word	0x00000000
	.align		4
        /*001c*/ 	.word	0xfffffffc


//--------------------- .text._Z4swapPiS_i        --------------------------
	.section	.text._Z4swapPiS_i,"ax",@progbits
	.align	128
        .global         _Z4swapPiS_i
        .type           _Z4swapPiS_i,@function
        .size           _Z4swapPiS_i,(.L_x_26 - _Z4swapPiS_i)
        .other          _Z4swapPiS_i,@"STO_CUDA_ENTRY STV_DEFAULT"
_Z4swapPiS_i:
.text._Z4swapPiS_i:
[----:B------:R-:W-:Y:S01]  /*0000*/  LDC R1, c[0x0][0x37c] ;  /* 0x0000df00ff017b82 */ /* 0x000fe20000000800 */
[----:B------:R-:W0:Y:S01]  /*0010*/  S2R R7, SR_TID.X ;  /* 0x0000000000077919 */ /* 0x000e220000002100 */
[----:B------:R-:W0:Y:S01]  /*0020*/  LDCU UR4, c[0x0][0x360] ;  /* 0x00006c00ff0477ac */ /* 0x000e220008000800 */
[----:B------:R-:W-:Y:S01]  /*0030*/  BSSY.RECONVERGENT B0, `(.L_x_0) ;  /* 0x000000e000007945 */ /* 0x000fe20003800200 */
[----:B------:R-:W0:Y:S01]  /*0040*/  S2R R0, SR_CTAID.X ;  /* 0x0000000000007919 */ /* 0x000e220000002500 */
[----:B------:R-:W1:Y:S01]  /*0050*/  LDCU UR5, c[0x0][0x390] ;  /* 0x00007200ff0577ac */ /* 0x000e620008000800 */
[----:B0-----:R-:W-:Y:S02]  /*0060*/  IMAD R7, R0, UR4, R7 ;  /* 0x0000000400077c24 */ /* 0x001fe4000f8e0207 */
[----:B------:R-:W-:Y:S03]  /*0070*/  BAR.SYNC.DEFER_BLOCKING 0x0 ;  /* 0x0000000000007b1d */ /* 0x000fe60000010000 */
[----:B-1----:R-:W-:-:S13]  /*0080*/  ISETP.GE.AND P0, PT, R7, UR5, PT ;  /* 0x0000000507007c0c */ /* 0x002fda000bf06270 */
[----:B------:R-:W-:Y:S05]  /*0090*/  @P0 BRA `(.L_x_1) ;  /* 0x00000000001c0947 */ /* 0x000fea0003800000 */
[----:B------:R-:W0:Y:S01]  /*00a0*/  LDC.64 R2, c[0x0][0x388] ;  /* 0x0000e200ff027b82 */ /* 0x000e220000000a00 */
[----:B------:R-:W1:Y:S07]  /*00b0*/  LDCU.64 UR4, c[0x0][0x358] ;  /* 0x00006b00ff0477ac */ /* 0x000e6e0008000a00 */
[----:B------:R-:W2:Y:S01]  /*00c0*/  LDC.64 R4, c[0x0][0x380] ;  /* 0x0000e000ff047b82 */ /* 0x000ea20000000a00 */
[----:B0-----:R-:W-:-:S06]  /*00d0*/  IMAD.WIDE R2, R7, 0x4, R2 ;  /* 0x0000000407027825 */ /* 0x001fcc00078e0202 */
[----:B-1----:R-:W3:Y:S01]  /*00e0*/  LDG.E R3, desc[UR4][R2.64] ;  /* 0x0000000402037981 */ /* 0x002ee2000c1e1900 */
[----:B--2---:R-:W-:-:S05]  /*00f0*/  IMAD.WIDE R4, R7, 0x4, R4 ;  /* 0x0000000407047825 */ /* 0x004fca00078e0204 */
[----:B---3--:R0:W-:Y:S02]  /*0100*/  STG.E desc[UR4][R4.64], R3 ;  /* 0x0000000304007986 */ /* 0x0081e4000c101904 */
.L_x_1:
[----:B------:R-:W-:Y:S05]  /*0110*/  BSYNC.RECONVERGENT B0 ;  /* 0x0000000000007941 */ /* 0x000fea0003800200 */
.L_x_0:
[----:B------:R-:W-:Y:S06]  /*0120*/  BAR.SYNC.DEFER_BLOCKING 0x0 ;  /* 0x0000000000007b1d */ /* 0x000fec0000010000 */
[----:B------:R-:W-:Y:S05]  /*0130*/  EXIT ;  /* 0x000000000000794d */ /* 0x000fea0003800000 */
.L_x_2:
[----:B------:R-:W-:-:S00]  /*0140*/  BRA `(.L_x_2) ;  /* 0xfffffffc00fc7947 */ /* 0x000fc0000383ffff */
[----:B------:R-:W-:-:S00]  /*0150*/  NOP ;  /* 0x0000000000007918 */ /* 0x000fc00000000000 */
        /* <DEDUP_REMOVED lines=10> */
.L_x_26:


//--------------------- .text._Z7shufflePiS_S_S_ii --------------------------
	.section	.text._Z7shufflePiS_S_S_ii,"ax",@progbits
	.align	128
        .global         _Z7shufflePiS_S_S_ii
        .type           _Z7shufflePiS_S_S_ii,@function
        .size           _Z7shufflePiS_S_S_ii,(.L_x_27 - _Z7shufflePiS_S_S_ii)
        .other          _Z7shufflePiS_S_S_ii,@"STO_CUDA_ENTRY STV_DEFAULT"
_Z7shufflePiS_S_S_ii:
.text._Z7shufflePiS_S_S_ii:
[----:B------:R-:W-:Y:S01]  /*0000*/  LDC R1, c[0x0][0x37c] ;  /* 0x0000df00ff017b82 */ /* 0x000fe20000000800 */
[----:B------:R-:W0:Y:S01]  /*0010*/  S2R R9, SR_TID.X ;  /* 0x0000000000097919 */ /* 0x000e220000002100 */
[----:B------:R-:W0:Y:S06]  /*0020*/  LDCU UR4, c[0x0][0x360] ;  /* 0x00006c00ff0477ac */ /* 0x000e2c0008000800 */
[----:B------:R-:W1:Y:S01]  /*0030*/  LDC.64 R2, c[0x0][0x390] ;  /* 0x0000e400ff027b82 */ /* 0x000e620000000a00 */
[----:B------:R-:W-:Y:S01]  /*0040*/  BSSY.RECONVERGENT B0, `(.L_x_3) ;  /* 0x000000e000007945 */ /* 0x000fe20003800200 */
[----:B------:R-:W0:Y:S01]  /*0050*/  S2R R0, SR_CTAID.X ;  /* 0x0000000000007919 */ /* 0x000e220000002500 */
[----:B------:R-:W2:Y:S01]  /*0060*/  LDCU UR5, c[0x0][0x3a0] ;  /* 0x00007400ff0577ac */ /* 0x000ea20008000800 */
[----:B------:R-:W-:Y:S01]  /*0070*/  CS2R R4, SRZ ;  /* 0x0000000000047805 */ /* 0x000fe2000001ff00 */
[----:B0-----:R-:W-:-:S04]  /*0080*/  IMAD R9, R0, UR4, R9 ;  /* 0x0000000400097c24 */ /* 0x001fc8000f8e0209 */
[C---:B-1----:R-:W-:Y:S01]  /*0090*/  IMAD.WIDE R2, R9.reuse, 0x4, R2 ;  /* 0x0000000409027825 */ /* 0x042fe200078e0202 */
[----:B--2---:R-:W-:Y:S01]  /*00a0*/  ISETP.GE.AND P0, PT, R9, UR5, PT ;  /* 0x0000000509007c0c */ /* 0x004fe2000bf06270 */
[----:B------:R-:W0:-:S12]  /*00b0*/  LDCU.64 UR4, c[0x0][0x358] ;  /* 0x00006b00ff0477ac */ /* 0x000e180008000a00 */
[----:B------:R-:W-:Y:S05]  /*00c0*/  @P0 BRA `(.L_x_4) ;  /* 0x0000000000140947 */ /* 0x000fea0003800000 */
[----:B------:R-:W1:Y:S01]  /*00d0*/  LDC.64 R6, c[0x0][0x398] ;  /* 0x0000e600ff067b82 */ /* 0x000e620000000a00 */
[----:B0-----:R-:W2:Y:S04]  /*00e0*/  LDG.E R0, desc[UR4][R2.64] ;  /* 0x0000000402007981 */ /* 0x001ea8000c1e1900 */
[----:B-1----:R-:W2:Y:S02]  /*00f0*/  LDG.E R6, desc[UR4][R6.64] ;  /* 0x0000000406067981 */ /* 0x002ea4000c1e1900 */
[----:B--2---:R-:W-:-:S04]  /*0100*/  IADD3 R4, PT, PT, R6, R9, -R0 ;  /* 0x0000000906047210 */ /* 0x004fc80007ffe800 */
[----:B------:R-:W-:-:S07]  /*0110*/  SHF.R.S32.HI R5, RZ, 0x1f, R4 ;  /* 0x0000001fff057819 */ /* 0x000fce0000011404 */
.L_x_4:
[----:B0-----:R-:W-:Y:S05]  /*0120*/  BSYNC.RECONVERGENT B0 ;  /* 0x0000000000007941 */ /* 0x001fea0003800200 */
.L_x_3:
[----:B------:R-:W-:Y:S06]  /*0130*/  BAR.SYNC.DEFER_BLOCKING 0x0 ;  /* 0x0000000000007b1d */ /* 0x000fec0000010000 */
[----:B------:R-:W-:Y:S04]  /*0140*/  BSSY.RECONVERGENT B0, `(.L_x_5) ;  /* 0x0000011000007945 */ /* 0x000fe80003800200 */
[----:B------:R-:W-:Y:S05]  /*0150*/  @P0 BRA `(.L_x_6) ;  /* 0x00000000003c0947 */ /* 0x000fea0003800000 */
[----:B------:R-:W0:Y:S01]  /*0160*/  LDC.64 R6, c[0x0][0x388] ;  /* 0x0000e200ff067b82 */ /* 0x000e220000000a00 */
[----:B------:R-:W1:Y:S01]  /*0170*/  LDCU UR6, c[0x0][0x3a4] ;  /* 0x00007480ff0677ac */ /* 0x000e620008000800 */
[----:B0-----:R-:W-:-:S06]  /*0180*/  IMAD.WIDE R6, R9, 0x4, R6 ;  /* 0x0000000409067825 */ /* 0x001fcc00078e0206 */
[----:B------:R-:W1:Y:S02]  /*0190*/  LDG.E R7, desc[UR4][R6.64] ;  /* 0x0000000406077981 */ /* 0x000e64000c1e1900 */
[----:B-1----:R-:W-:-:S13]  /*01a0*/  LOP3.LUT P0, RZ, R7, UR6, RZ, 0xc0, !PT ;  /* 0x0000000607ff7c12 */ /* 0x002fda000f80c0ff */
[----:B------:R-:W-:Y:S05]  /*01b0*/  @P0 BRA `(.L_x_7) ;  /* 0x0000000000140947 */ /* 0x000fea0003800000 */
[----:B------:R-:W2:Y:S01]  /*01c0*/  LDG.E R3, desc[UR4][R2.64] ;  /* 0x0000000402037981 */ /* 0x000ea2000c1e1900 */
[----:B------:R-:W2:Y:S02]  /*01d0*/  LDC.64 R4, c[0x0][0x380] ;  /* 0x0000e000ff047b82 */ /* 0x000ea40000000a00 */
[----:B--2---:R-:W-:-:S05]  /*01e0*/  IMAD.WIDE R4, R3, 0x4, R4 ;  /* 0x0000000403047825 */ /* 0x004fca00078e0204 */
[----:B------:R1:W-:Y:S01]  /*01f0*/  STG.E desc[UR4][R4.64], R7 ;  /* 0x0000000704007986 */ /* 0x0003e2000c101904 */
[----:B------:R-:W-:Y:S05]  /*0200*/  BRA `(.L_x_6) ;  /* 0x0000000000107947 */ /* 0x000fea0003800000 */
.L_x_7:
[----:B------:R-:W0:Y:S02]  /*0210*/  LDCU.64 UR6, c[0x0][0x380] ;  /* 0x00007000ff0677ac */ /* 0x000e240008000a00 */
[----:B0-----:R-:W-:-:S04]  /*0220*/  LEA R2, P0, R4, UR6, 0x2 ;  /* 0x0000000604027c11 */ /* 0x001fc8000f8010ff */
[----:B------:R-:W-:-:S05]  /*0230*/  LEA.HI.X R3, R4, UR7, R5, 0x2, P0 ;  /* 0x0000000704037c11 */ /* 0x000fca00080f1405 */
[----:B------:R0:W-:Y:S04]  /*0240*/  STG.E desc[UR4][R2.64], R7 ;  /* 0x0000000702007986 */ /* 0x0001e8000c101904 */
.L_x_6:
[----:B------:R-:W-:Y:S05]  /*0250*/  BSYNC.RECONVERGENT B0 ;  /* 0x0000000000007941 */ /* 0x000fea0003800200 */
.L_x_5:
[----:B------:R-:W-:Y:S06]  /*0260*/  BAR.SYNC.DEFER_BLOCKING 0x0 ;  /* 0x0000000000007b1d */ /* 0x000fec0000010000 */
[----:B------:R-:W-:Y:S05]  /*0270*/  EXIT ;  /* 0x000000000000794d */ /* 0x000fea0003800000 */
.L_x_8:
        /* <DEDUP_REMOVED lines=16> */
.L_x_27:


//--------------------- .text._Z7combinePiS_iS_S_ --------------------------
	.section	.text._Z7combinePiS_iS_S_,"ax",@progbits
	.align	128
        .global         _Z7combinePiS_iS_S_
        .type           _Z7combinePiS_iS_S_,@function
        .size           _Z7combinePiS_iS_S_,(.L_x_28 - _Z7combinePiS_iS_S_)
        .other          _Z7combinePiS_iS_S_,@"STO_CUDA_ENTRY STV_DEFAULT"
_Z7combinePiS_iS_S_:
.text._Z7combinePiS_iS_S_:
[----:B------:R-:W-:Y:S01]  /*0000*/  LDC R1, c[0x0][0x37c] ;  /* 0x0000df00ff017b82 */ /* 0x000fe20000000800 */
[----:B------:R-:W0:Y:S01]  /*0010*/  S2R R7, SR_TID.X ;  /* 0x0000000000077919 */ /* 0x000e220000002100 */
[----:B------:R-:W1:Y:S06]  /*0020*/  LDCU.64 UR6, c[0x0][0x358] ;  /* 0x00006b00ff0677ac */ /* 0x000e6c0008000a00 */
[----:B------:R-:W2:Y:S01]  /*0030*/  LDC.64 R4, c[0x0][0x380] ;  /* 0x0000e000ff047b82 */ /* 0x000ea20000000a00 */
[----:B------:R-:W3:Y:S01]  /*0040*/  S2R R6, SR_CTAID.X ;  /* 0x0000000000067919 */ /* 0x000ee20000002500 */
[----:B------:R-:W4:Y:S01]  /*0050*/  LDCU UR5, c[0x0][0x360] ;  /* 0x00006c00ff0577ac */ /* 0x000f220008000800 */
[----:B------:R-:W5:Y:S01]  /*0060*/  LDCU UR4, c[0x0][0x390] ;  /* 0x00007200ff0477ac */ /* 0x000f620008000800 */
[----:B0-----:R-:W-:-:S13]  /*0070*/  ISETP.NE.AND P1, PT, R7, RZ, PT ;  /* 0x000000ff0700720c */ /* 0x001fda0003f25270 */
[----:B------:R-:W3:Y:S02]  /*0080*/  @!P1 LDC.64 R2, c[0x0][0x388] ;  /* 0x0000e200ff029b82 */ /* 0x000ee40000000a00 */
[----:B---3--:R-:W-:-:S05]  /*0090*/  @!P1 IMAD.WIDE.U32 R2, R6, 0x4, R2 ;  /* 0x0000000406029825 */ /* 0x008fca00078e0002 */
[----:B-1----:R0:W3:Y:S01]  /*00a0*/  @!P1 LDG.E R0, desc[UR6][R2.64] ;  /* 0x0000000602009981 */ /* 0x0020e2000c1e1900 */
[----:B----4-:R-:W-:Y:S01]  /*00b0*/  IMAD R7, R6, UR5, R7 ;  /* 0x0000000506077c24 */ /* 0x010fe2000f8e0207 */
[----:B------:R-:W-:Y:S01]  /*00c0*/  @!P1 MOV R6, 0x400 ;  /* 0x0000040000069802 */ /* 0x000fe20000000f00 */
[----:B------:R-:W1:Y:S02]  /*00d0*/  @!P1 S2R R9, SR_CgaCtaId ;  /* 0x0000000000099919 */ /* 0x000e640000008800 */
[C---:B--2---:R-:W-:Y:S01]  /*00e0*/  IMAD.WIDE R4, R7.reuse, 0x4, R4 ;  /* 0x0000000407047825 */ /* 0x044fe200078e0204 */
[----:B-----5:R-:W-:Y:S02]  /*00f0*/  ISETP.GE.AND P0, PT, R7, UR4, PT ;  /* 0x0000000407007c0c */ /* 0x020fe4000bf06270 */
[----:B-1----:R-:W-:-:S11]  /*0100*/  @!P1 LEA R9, R9, R6, 0x18 ;  /* 0x0000000609099211 */ /* 0x002fd600078ec0ff */
[----:B0-----:R-:W0:Y:S01]  /*0110*/  @!P0 S2R R3, SR_CgaCtaId ;  /* 0x0000000000038919 */ /* 0x001e220000008800 */
[----:B---3--:R-:W-:Y:S01]  /*0120*/  @!P1 STS [R9], R0 ;  /* 0x0000000009009388 */ /* 0x008fe20000000800 */
[----:B------:R-:W-:Y:S06]  /*0130*/  BAR.SYNC.DEFER_BLOCKING 0x0 ;  /* 0x0000000000007b1d */ /* 0x000fec0000010000 */
[----:B------:R-:W2:Y:S01]  /*0140*/  @!P0 LDG.E R11, desc[UR6][R4.64] ;  /* 0x00000006040b8981 */ /* 0x000ea2000c1e1900 */
[----:B------:R-:W-:Y:S01]  /*0150*/  @!P0 MOV R2, 0x400 ;  /* 0x0000040000028802 */ /* 0x000fe20000000f00 */
[----:B------:R-:W-:-:S03]  /*0160*/  UIADD3 UR4, UPT, UPT, UR4, -0x1, URZ ;  /* 0xffffffff04047890 */ /* 0x000fc6000fffe0ff */
[----:B0-----:R-:W-:-:S03]  /*0170*/  @!P0 LEA R8, R3, R2, 0x18 ;  /* 0x0000000203088211 */ /* 0x001fc600078ec0ff */
[C---:B------:R-:W-:Y:S02]  /*0180*/  ISETP.NE.AND P1, PT, R7.reuse, UR4, PT ;  /* 0x0000000407007c0c */ /* 0x040fe4000bf25270 */
[----:B------:R-:W2:Y:S11]  /*0190*/  @!P0 LDS R6, [R8] ;  /* 0x0000000008068984 */ /* 0x000eb60000000800 */
[----:B------:R-:W0:Y:S02]  /*01a0*/  @!P1 LDC.64 R2, c[0x0][0x3a0] ;  /* 0x0000e800ff029b82 */ /* 0x000e240000000a00 */
[----:B0-----:R-:W-:-:S04]  /*01b0*/  @!P1 IMAD.WIDE R2, R7, 0x4, R2 ;  /* 0x0000000407029825 */ /* 0x001fc800078e0202 */
[----:B--2---:R-:W-:-:S05]  /*01c0*/  @!P0 IMAD.IADD R11, R6, 0x1, R11 ;  /* 0x00000001060b8824 */ /* 0x004fca00078e020b */
[----:B------:R-:W-:Y:S01]  /*01d0*/  @!P0 STG.E desc[UR6][R4.64], R11 ;  /* 0x0000000b04008986 */ /* 0x000fe2000c101906 */
[----:B------:R-:W-:Y:S06]  /*01e0*/  BAR.SYNC.DEFER_BLOCKING 0x0 ;  /* 0x0000000000007b1d */ /* 0x000fec0000010000 */
[----:B------:R-:W2:Y:S04]  /*01f0*/  @!P1 LDG.E R0, desc[UR6][R4.64] ;  /* 0x0000000604009981 */ /* 0x000ea8000c1e1900 */
[----:B------:R-:W2:Y:S01]  /*0200*/  @!P1 LDG.E R3, desc[UR6][R2.64] ;  /* 0x0000000602039981 */ /* 0x000ea2000c1e1900 */
[----:B------:R-:W0:Y:S01]  /*0210*/  @!P1 LDC.64 R6, c[0x0][0x398] ;  /* 0x0000e600ff069b82 */ /* 0x000e220000000a00 */
[----:B--2---:R-:W-:-:S05]  /*0220*/  @!P1 IMAD.IADD R9, R0, 0x1, R3 ;  /* 0x0000000100099824 */ /* 0x004fca00078e0203 */
[----:B0-----:R-:W-:Y:S02]  /*0230*/  @!P1 STG.E desc[UR6][R6.64], R9 ;  /* 0x0000000906009986 */ /* 0x001fe4000c101906 */
[----:B------:R-:W-:Y:S06]  /*0240*/  BAR.SYNC.DEFER_BLOCKING 0x0 ;  /* 0x0000000000007b1d */ /* 0x000fec0000010000 */
[----:B------:R-:W-:Y:S05]  /*0250*/  EXIT ;  /* 0x000000000000794d */ /* 0x000fea0003800000 */
.L_x_9:
        /* <DEDUP_REMOVED lines=10> */
.L_x_28:


//--------------------- .text._Z7prescanPiS_S_ib  --------------------------
	.section	.text._Z7prescanPiS_S_ib,"ax",@progbits
	.align	128
        .global         _Z7prescanPiS_S_ib
        .type           _Z7prescanPiS_S_ib,@function
        .size           _Z7prescanPiS_S_ib,(.L_x_29 - _Z7prescanPiS_S_ib)
        .other          _Z7prescanPiS_S_ib,@"STO_CUDA_ENTRY STV_DEFAULT"
_Z7prescanPiS_S_ib:
.text._Z7prescanPiS_S_ib:
[----:B------:R-:W-:Y:S01]  /*0000*/  LDC R1, c[0x0][0x37c] ;  /* 0x0000df00ff017b82 */ /* 0x000fe20000000800 */
[----:B------:R-:W0:Y:S07]  /*0010*/  S2R R3, SR_TID.X ;  /* 0x0000000000037919 */ /* 0x000e2e0000002100 */
[----:B------:R-:W1:Y:S01]  /*0020*/  LDC.64 R4, c[0x0][0x390] ;  /* 0x0000e400ff047b82 */ /* 0x000e620000000a00 */
[----:B------:R-:W0:Y:S01]  /*0030*/  LDCU UR4, c[0x0][0x360] ;  /* 0x00006c00ff0477ac */ /* 0x000e220008000800 */
[----:B------:R-:W0:Y:S01]  /*0040*/  S2R R0, SR_CTAID.X ;  /* 0x0000000000007919 */ /* 0x000e220000002500 */
[----:B------:R-:W2:Y:S05]  /*0050*/  LDCU.64 UR8, c[0x0][0x358] ;  /* 0x00006b00ff0877ac */ /* 0x000eaa0008000a00 */
[----:B------:R-:W3:Y:S08]  /*0060*/  LDC R11, c[0x0][0x398] ;  /* 0x0000e600ff0b7b82 */ /* 0x000ef00000000800 */
[----:B------:R-:W4:Y:S01]  /*0070*/  LDC.64 R6, c[0x0][0x380] ;  /* 0x0000e000ff067b82 */ /* 0x000f220000000a00 */
[----:B0-----:R-:W-:-:S04]  /*0080*/  IMAD R9, R0, UR4, R3 ;  /* 0x0000000400097c24 */ /* 0x001fc8000f8e0203 */
[----:B-1----:R-:W-:-:S06]  /*0090*/  IMAD.WIDE R4, R9, 0x4, R4 ;  /* 0x0000000409047825 */ /* 0x002fcc00078e0204 */
[----:B--2---:R-:W2:Y:S01]  /*00a0*/  LDG.E R5, desc[UR8][R4.64] ;  /* 0x0000000804057981 */ /* 0x004ea2000c1e1900 */
[----:B---3--:R-:W-:Y:S01]  /*00b0*/  ISETP.GE.AND P0, PT, R11, 0x2, PT ;  /* 0x000000020b00780c */ /* 0x008fe20003f06270 */
[----:B----4-:R-:W-:-:S05]  /*00c0*/  IMAD.WIDE R6, R9, 0x4, R6 ;  /* 0x0000000409067825 */ /* 0x010fca00078e0206 */
[----:B--2---:R0:W-:Y:S01]  /*00d0*/  STG.E desc[UR8][R6.64], R5 ;  /* 0x0000000506007986 */ /* 0x0041e2000c101908 */
[----:B------:R-:W-:Y:S06]  /*00e0*/  BAR.SYNC.DEFER_BLOCKING 0x0 ;  /* 0x0000000000007b1d */ /* 0x000fec0000010000 */
[----:B------:R-:W-:Y:S05]  /*00f0*/  @!P0 BRA `(.L_x_10) ;  /* 0x0000000000648947 */ /* 0x000fea0003800000 */
[----:B------:R-:W1:Y:S01]  /*0100*/  LDC R10, c[0x0][0x398] ;  /* 0x0000e600ff0a7b82 */ /* 0x000e620000000800 */
[CC--:B------:R-:W-:Y:S01]  /*0110*/  IMAD R12, R0.reuse, R11.reuse, -0x1 ;  /* 0xffffffff000c7424 */ /* 0x0c0fe200078e020b */
[----:B------:R-:W-:Y:S01]  /*0120*/  UMOV UR4, 0x1 ;  /* 0x0000000100047882 */ /* 0x000fe20000000000 */
[----:B------:R-:W-:-:S05]  /*0130*/  IMAD R2, R0, R11, R11 ;  /* 0x0000000b00027224 */ /* 0x000fca00078e020b */
[----:B0-----:R-:W0:Y:S02]  /*0140*/  LDC.64 R4, c[0x0][0x380] ;  /* 0x0000e000ff047b82 */ /* 0x001e240000000a00 */
.L_x_13:
[----:B------:R-:W-:Y:S01]  /*0150*/  USHF.L.U32 UR5, UR4, 0x1, URZ ;  /* 0x0000000104057899 */ /* 0x000fe200080006ff */
[----:B------:R-:W-:Y:S05]  /*0160*/  BSSY.RECONVERGENT B0, `(.L_x_11) ;  /* 0x000000d000007945 */ /* 0x000fea0003800200 */
[----:B------:R-:W-:Y:S01]  /*0170*/  IMAD R7, R3, UR5, RZ ;  /* 0x0000000503077c24 */ /* 0x000fe2000f8e02ff */
[----:B------:R-:W-:-:S04]  /*0180*/  IADD3 R6, PT, PT, R12, UR5, RZ ;  /* 0x000000050c067c10 */ /* 0x000fc8000fffe0ff */
[----:B------:R-:W-:-:S04]  /*0190*/  IADD3 R9, PT, PT, R7, R6, RZ ;  /* 0x0000000607097210 */ /* 0x000fc80007ffe0ff */
[----:B------:R-:W-:-:S13]  /*01a0*/  ISETP.GE.U32.AND P0, PT, R9, R2, PT ;  /* 0x000000020900720c */ /* 0x000fda0003f06070 */
[----:B------:R-:W-:Y:S05]  /*01b0*/  @P0 BRA `(.L_x_12) ;  /* 0x00000000001c0947 */ /* 0x000fea0003800000 */
[----:B------:R-:W-:Y:S01]  /*01c0*/  IADD3 R7, PT, PT, R7, -UR4, R6 ;  /* 0x8000000407077c10 */ /* 0x000fe2000fffe006 */
[----:B0-----:R-:W-:-:S04]  /*01d0*/  IMAD.WIDE R8, R9, 0x4, R4 ;  /* 0x0000000409087825 */ /* 0x001fc800078e0204 */
[----:B------:R-:W-:Y:S01]  /*01e0*/  IMAD.WIDE.U32 R6, R7, 0x4, R4 ;  /* 0x0000000407067825 */ /* 0x000fe200078e0004 */
[----:B------:R-:W2:Y:S05]  /*01f0*/  LDG.E R11, desc[UR8][R8.64] ;  /* 0x00000008080b7981 */ /* 0x000eaa000c1e1900 */
[----:B------:R-:W2:Y:S02]  /*0200*/  LDG.E R6, desc[UR8][R6.64] ;  /* 0x0000000806067981 */ /* 0x000ea4000c1e1900 */
[----:B--2---:R-:W-:-:S05]  /*0210*/  IADD3 R11, PT, PT, R6, R11, RZ ;  /* 0x0000000b060b7210 */ /* 0x004fca0007ffe0ff */
[----:B------:R2:W-:Y:S02]  /*0220*/  STG.E desc[UR8][R8.64], R11 ;  /* 0x0000000b08007986 */ /* 0x0005e4000c101908 */
.L_x_12:
[----:B------:R-:W-:Y:S05]  /*0230*/  BSYNC.RECONVERGENT B0 ;  /* 0x0000000000007941 */ /* 0x000fea0003800200 */
.L_x_11:
[----:B-12---:R-:W-:Y:S01]  /*0240*/  MOV R11, R10 ;  /* 0x0000000a000b7202 */ /* 0x006fe20000000f00 */
[----:B------:R-:W-:Y:S03]  /*0250*/  BAR.SYNC.DEFER_BLOCKING 0x0 ;  /* 0x0000000000007b1d */ /* 0x000fe60000010000 */
[----:B------:R-:W-:-:S03]  /*0260*/  ISETP.LE.AND P0, PT, R11, UR5, PT ;  /* 0x000000050b007c0c */ /* 0x000fc6000bf03270 */
[----:B------:R-:W-:-:S10]  /*0270*/  UMOV UR4, UR5 ;  /* 0x0000000500047c82 */ /* 0x000fd40008000000 */
[----:B------:R-:W-:Y:S05]  /*0280*/  @!P0 BRA `(.L_x_13) ;  /* 0xfffffffc00b08947 */ /* 0x000fea000383ffff */
.L_x_10:
[----:B0-----:R-:W0:Y:S01]  /*0290*/  LDC.64 R4, c[0x0][0x380] ;  /* 0x0000e000ff047b82 */ /* 0x001e220000000a00 */
[----:B------:R-:W-:-:S07]  /*02a0*/  IMAD R12, R0, R11, R11 ;  /* 0x0000000b000c7224 */ /* 0x000fce00078e020b */
[----:B------:R-:W-:Y:S01]  /*02b0*/  BAR.SYNC.DEFER_BLOCKING 0x0 ;  /* 0x0000000000007b1d */ /* 0x000fe20000010000 */
[----:B------:R-:W-:Y:S02]  /*02c0*/  ISETP.NE.AND P0, PT, R3, RZ, PT ;  /* 0x000000ff0300720c */ /* 0x000fe40003f05270 */
[----:B------:R-:W-:-:S05]  /*02d0*/  IADD3 R13, PT, PT, R12, -0x1, RZ ;  /* 0xffffffff0c0d7810 */ /* 0x000fca0007ffe0ff */
[----:B0-----:R-:W-:-:S06]  /*02e0*/  IMAD.WIDE.U32 R4, R13, 0x4, R4 ;  /* 0x000000040d047825 */ /* 0x001fcc00078e0004 */
[----:B------:R0:W-:Y:S01]  /*02f0*/  @!P0 STG.E desc[UR8][R4.64], RZ ;  /* 0x000000ff04008986 */ /* 0x0001e2000c101908 */
[----:B------:R-:W-:Y:S01]  /*0300*/  BAR.SYNC.DEFER_BLOCKING 0x0 ;  /* 0x0000000000007b1d */ /* 0x000fe20000010000 */
[----:B------:R-:W-:-:S13]  /*0310*/  ISETP.GE.AND P0, PT, R11, 0x2, PT ;  /* 0x000000020b00780c */ /* 0x000fda0003f06270 */
[----:B0-----:R-:W-:Y:S05]  /*0320*/  @!P0 BRA `(.L_x_14) ;  /* 0x00000000005c8947 */ /* 0x001fea0003800000 */
[----:B------:R-:W0:Y:S01]  /*0330*/  LDC.64 R6, c[0x0][0x380] ;  /* 0x0000e000ff067b82 */ /* 0x000e220000000a00 */
[----:B------:R-:W-:Y:S01]  /*0340*/  IMAD R14, R0, R11, -0x1 ;  /* 0xffffffff000e7424 */ /* 0x000fe200078e020b */
[----:B------:R-:W1:Y:S06]  /*0350*/  LDCU UR4, c[0x0][0x398] ;  /* 0x00007300ff0477ac */ /* 0x000e6c0008000800 */
.L_x_17:
[----:B-1----:R-:W-:Y:S01]  /*0360*/  ULOP3.LUT UR5, UR4, 0x7ffffffe, URZ, 0xc0, !UPT ;  /* 0x7ffffffe04057892 */ /* 0x002fe2000f8ec0ff */
[----:B------:R-:W-:Y:S05]  /*0370*/  BSSY.RECONVERGENT B0, `(.L_x_15) ;  /* 0x000000e000007945 */ /* 0x000fea0003800200 */
[----:B------:R-:W-:-:S05]  /*0380*/  IMAD R9, R3, UR5, RZ ;  /* 0x0000000503097c24 */ /* 0x000fca000f8e02ff */
[----:B------:R-:W-:Y:S01]  /*0390*/  IADD3 R11, PT, PT, R9, UR5, R14 ;  /* 0x00000005090b7c10 */ /* 0x000fe2000fffe00e */
[----:B------:R-:W-:-:S03]  /*03a0*/  USHF.R.U32.HI UR5, URZ, 0x1, UR4 ;  /* 0x00000001ff057899 */ /* 0x000fc60008011604 */
[----:B------:R-:W-:-:S13]  /*03b0*/  ISETP.GE.U32.AND P0, PT, R11, R12, PT ;  /* 0x0000000c0b00720c */ /* 0x000fda0003f06070 */
[----:B------:R-:W-:Y:S05]  /*03c0*/  @P0 BRA `(.L_x_16) ;  /* 0x0000000000200947 */ /* 0x000fea0003800000 */
[----:B------:R-:W-:Y:S01]  /*03d0*/  IADD3 R9, PT, PT, R9, UR5, R14 ;  /* 0x0000000509097c10 */ /* 0x000fe2000fffe00e */
[----:B0-----:R-:W-:-:S04]  /*03e0*/  IMAD.WIDE R10, R11, 0x4, R6 ;  /* 0x000000040b0a7825 */ /* 0x001fc800078e0206 */
[----:B------:R-:W-:Y:S01]  /*03f0*/  IMAD.WIDE R8, R9, 0x4, R6 ;  /* 0x0000000409087825 */ /* 0x000fe200078e0206 */
[----:B------:R-:W2:Y:S04]  /*0400*/  LDG.E R15, desc[UR8][R10.64] ;  /* 0x000000080a0f7981 */ /* 0x000ea8000c1e1900 */
[----:B------:R-:W3:Y:S04]  /*0410*/  LDG.E R2, desc[UR8][R8.64] ;  /* 0x0000000808027981 */ /* 0x000ee8000c1e1900 */
[----:B--2---:R1:W-:Y:S01]  /*0420*/  STG.E desc[UR8][R8.64], R15 ;  /* 0x0000000f08007986 */ /* 0x0043e2000c101908 */
[----:B---3--:R-:W-:-:S05]  /*0430*/  IADD3 R17, PT, PT, R2, R15, RZ ;  /* 0x0000000f02117210 */ /* 0x008fca0007ffe0ff */
[----:B------:R1:W-:Y:S02]  /*0440*/  STG.E desc[UR8][R10.64], R17 ;  /* 0x000000110a007986 */ /* 0x0003e4000c101908 */
.L_x_16:
[----:B------:R-:W-:Y:S05]  /*0450*/  BSYNC.RECONVERGENT B0 ;  /* 0x0000000000007941 */ /* 0x000fea0003800200 */
.L_x_15:
[----:B------:R-:W-:Y:S01]  /*0460*/  BAR.SYNC.DEFER_BLOCKING 0x0 ;  /* 0x0000000000007b1d */ /* 0x000fe20000010000 */
[----:B------:R-:W-:-:S05]  /*0470*/  UISETP.GT.U32.AND UP0, UPT, UR4, 0x3, UPT ;  /* 0x000000030400788c */ /* 0x000fca000bf04070 */
[----:B------:R-:W-:-:S04]  /*0480*/  UMOV UR4, UR5 ;  /* 0x0000000500047c82 */ /* 0x000fc80008000000 */
[----:B------:R-:W-:Y:S05]  /*0490*/  BRA.U UP0, `(.L_x_17) ;  /* 0xfffffffd00b07547 */ /* 0x000fea000b83ffff */
.L_x_14:
[----:B------:R-:W2:Y:S01]  /*04a0*/  LDCU.U8 UR4, c[0x0][0x39c] ;  /* 0x00007380ff0477ac */ /* 0x000ea20008000000 */
[----:B------:R-:W-:Y:S01]  /*04b0*/  BSSY.RECONVERGENT B0, `(.L_x_18) ;  /* 0x0000011000007945 */ /* 0x000fe20003800200 */
[----:B------:R-:W3:Y:S01]  /*04c0*/  LDCU UR5, c[0x0][0x398] ;  /* 0x00007300ff0577ac */ /* 0x000ee20008000800 */
[----:B--2---:R-:W-:Y:S02]  /*04d0*/  UPRMT UR6, UR4, 0x8880, URZ ;  /* 0x0000888004067896 */ /* 0x004fe400080000ff */
[----:B---3--:R-:W-:-:S05]  /*04e0*/  UIADD3 UR4, UPT, UPT, UR5, -0x1, URZ ;  /* 0xffffffff05047890 */ /* 0x008fca000fffe0ff */
[----:B------:R-:W-:Y:S01]  /*04f0*/  UMOV UR5, UR6 ;  /* 0x0000000600057c82 */ /* 0x000fe20008000000 */
[----:B------:R-:W-:Y:S01]  /*0500*/  BAR.SYNC.DEFER_BLOCKING 0x0 ;  /* 0x0000000000007b1d */ /* 0x000fe20000010000 */
[----:B------:R-:W-:-:S04]  /*0510*/  ISETP.NE.AND P0, PT, RZ, UR5, PT ;  /* 0x00000005ff007c0c */ /* 0x000fc8000bf05270 */
[----:B------:R-:W-:-:S13]  /*0520*/  ISETP.NE.OR P0, PT, R3, UR4, !P0 ;  /* 0x0000000403007c0c */ /* 0x000fda000c705670 */
[----:B------:R-:W-:Y:S05]  /*0530*/  @P0 BRA `(.L_x_19) ;  /* 0x0000000000200947 */ /* 0x000fea0003800000 */
[----:B------:R-:W2:Y:S01]  /*0540*/  LDC.64 R2, c[0x0][0x390] ;  /* 0x0000e400ff027b82 */ /* 0x000ea20000000a00 */
[----:B------:R-:W1:Y:S07]  /*0550*/  LDG.E R4, desc[UR8][R4.64] ;  /* 0x0000000804047981 */ /* 0x000e6e000c1e1900 */
[----:B0-----:R-:W0:Y:S01]  /*0560*/  LDC.64 R6, c[0x0][0x388] ;  /* 0x0000e200ff067b82 */ /* 0x001e220000000a00 */
[----:B--2---:R-:W-:-:S06]  /*0570*/  IMAD.WIDE.U32 R2, R13, 0x4, R2 ;  /* 0x000000040d027825 */ /* 0x004fcc00078e0002 */
[----:B------:R-:W1:Y:S01]  /*0580*/  LDG.E R3, desc[UR8][R2.64] ;  /* 0x0000000802037981 */ /* 0x000e62000c1e1900 */
[----:B0-----:R-:W-:Y:S01]  /*0590*/  IMAD.WIDE.U32 R6, R0, 0x4, R6 ;  /* 0x0000000400067825 */ /* 0x001fe200078e0006 */
[----:B-1----:R-:W-:-:S05]  /*05a0*/  IADD3 R9, PT, PT, R4, R3, RZ ;  /* 0x0000000304097210 */ /* 0x002fca0007ffe0ff */
[----:B------:R2:W-:Y:S02]  /*05b0*/  STG.E desc[UR8][R6.64], R9 ;  /* 0x0000000906007986 */ /* 0x0005e4000c101908 */
.L_x_19:
[----:B------:R-:W-:Y:S05]  /*05c0*/  BSYNC.RECONVERGENT B0 ;  /* 0x0000000000007941 */ /* 0x000fea0003800200 */
.L_x_18:
[----:B------:R-:W-:Y:S06]  /*05d0*/  BAR.SYNC.DEFER_BLOCKING 0x0 ;  /* 0x0000000000007b1d */ /* 0x000fec0000010000 */
[----:B------:R-:W-:Y:S05]  /*05e0*/  EXIT ;  /* 0x000000000000794d */ /* 0x000fea0003800000 */
.L_x_20:
        /* <DEDUP_REMOVED lines=9> */
.L_x_29:


//--------------------- .text._Z16global_get_flagsPiS_ii --------------------------
	.section	.text._Z16global_get_flagsPiS_ii,"ax",@progbits
	.align	128
        .global         _Z16global_get_flagsPiS_ii
        .type           _Z16global_get_flagsPiS_ii,@function
        .size           _Z16global_get_flagsPiS_ii,(.L_x_30 - _Z16global_get_flagsPiS_ii)
        .other          _Z16global_get_flagsPiS_ii,@"STO_CUDA_ENTRY STV_DEFAULT"
_Z16global_get_flagsPiS_ii:
.text._Z16global_get_flagsPiS_ii:
[----:B------:R-:W-:Y:S01]  /*0000*/  LDC R1, c[0x0][0x37c] ;  /* 0x0000df00ff017b82 */ /* 0x000fe20000000800 */
[----:B------:R-:W0:Y:S01]  /*0010*/  S2R R7, SR_TID.X ;  /* 0x0000000000077919 */ /* 0x000e220000002100 */
[----:B------:R-:W0:Y:S01]  /*0020*/  LDCU UR6, c[0x0][0x360] ;  /* 0x00006c00ff0677ac */ /* 0x000e220008000800 */
[----:B------:R-:W-:Y:S04]  /*0030*/  BSSY.RECONVERGENT B0, `(.L_x_21) ;  /* 0x0000017000007945 */ /* 0x000fe80003800200 */
[----:B------:R-:W-:Y:S01]  /*0040*/  BSSY.RELIABLE B1, `(.L_x_22) ;  /* 0x0000012000017945 */ /* 0x000fe20003800100 */
[----:B------:R-:W0:Y:S01]  /*0050*/  S2R R0, SR_CTAID.X ;  /* 0x0000000000007919 */ /* 0x000e220000002500 */
[----:B------:R-:W1:Y:S01]  /*0060*/  LDCU UR7, c[0x0][0x394] ;  /* 0x00007280ff0777ac */ /* 0x000e620008000800 */
[----:B------:R-:W2:Y:S01]  /*0070*/  LDCU.64 UR4, c[0x0][0x358] ;  /* 0x00006b00ff0477ac */ /* 0x000ea20008000a00 */
[----:B0-----:R-:W-:-:S05]  /*0080*/  IMAD R7, R0, UR6, R7 ;  /* 0x0000000600077c24 */ /* 0x001fca000f8e0207 */
[----:B-1----:R-:W-:-:S13]  /*0090*/  ISETP.GE.AND P0, PT, R7, UR7, PT ;  /* 0x0000000707007c0c */ /* 0x002fda000bf06270 */
[----:B--2---:R-:W-:Y:S05]  /*00a0*/  @P0 BRA `(.L_x_23) ;  /* 0x00000000002c0947 */ /* 0x004fea0003800000 */
[----:B------:R-:W0:Y:S01]  /*00b0*/  LDC.64 R2, c[0x0][0x380] ;  /* 0x0000e000ff027b82 */ /* 0x000e220000000a00 */
[----:B------:R-:W1:Y:S01]  /*00c0*/  LDCU UR6, c[0x0][0x390] ;  /* 0x00007200ff0677ac */ /* 0x000e620008000800 */
[----:B0-----:R-:W-:-:S06]  /*00d0*/  IMAD.WIDE R2, R7, 0x4, R2 ;  /* 0x0000000407027825 */ /* 0x001fcc00078e0202 */
[----:B------:R-:W1:Y:S02]  /*00e0*/  LDG.E R2, desc[UR4][R2.64] ;  /* 0x0000000402027981 */ /* 0x000e64000c1e1900 */
[----:B-1----:R-:W-:-:S13]  /*00f0*/  LOP3.LUT P0, RZ, R2, UR6, RZ, 0xc0, !PT ;  /* 0x0000000602ff7c12 */ /* 0x002fda000f80c0ff */
[----:B------:R-:W0:Y:S01]  /*0100*/  @!P0 LDC.64 R4, c[0x0][0x388] ;  /* 0x0000e200ff048b82 */ /* 0x000e220000000a00 */
[----:B------:R-:W-:Y:S01]  /*0110*/  @!P0 MOV R9, 0x1 ;  /* 0x0000000100098802 */ /* 0x000fe20000000f00 */
[----:B------:R-:W-:Y:S05]  /*0120*/  @!P0 BREAK.RELIABLE B1 ;  /* 0x0000000000018942 */ /* 0x000fea0003800100 */
[----:B0-----:R-:W-:-:S05]  /*0130*/  @!P0 IMAD.WIDE R4, R7, 0x4, R4 ;  /* 0x0000000407048825 */ /* 0x001fca00078e0204 */
[----:B------:R0:W-:Y:S01]  /*0140*/  @!P0 STG.E desc[UR4][R4.64], R9 ;  /* 0x0000000904008986 */ /* 0x0001e2000c101904 */
[----:B------:R-:W-:Y:S05]  /*0150*/  @!P0 BRA `(.L_x_24) ;  /* 0x0000000000108947 */ /* 0x000fea0003800000 */
.L_x_23:
[----:B------:R-:W-:Y:S05]  /*0160*/  BSYNC.RELIABLE B1 ;  /* 0x0000000000017941 */ /* 0x000fea0003800100 */
.L_x_22:
[----:B------:R-:W1:Y:S02]  /*0170*/  LDC.64 R2, c[0x0][0x388] ;  /* 0x0000e200ff027b82 */ /* 0x000e640000000a00 */
[----:B-1----:R-:W-:-:S05]  /*0180*/  IMAD.WIDE R2, R7, 0x4, R2 ;  /* 0x0000000407027825 */ /* 0x002fca00078e0202 */
[----:B------:R1:W-:Y:S02]  /*0190*/  STG.E desc[UR4][R2.64], RZ ;  /* 0x000000ff02007986 */ /* 0x0003e4000c101904 */
.L_x_24:
[----:B------:R-:W-:Y:S05]  /*01a0*/  BSYNC.RECONVERGENT B0 ;  /* 0x0000000000007941 */ /* 0x000fea0003800200 */
.L_x_21:
[----:B------:R-:W-:Y:S05]  /*01b0*/  WARPSYNC.ALL ;  /* 0x0000000000007948 */ /* 0x000fea0003800000 */
[----:B------:R-:W-:Y:S06]  /*01c0*/  BAR.SYNC.DEFER_BLOCKING 0x0 ;  /* 0x0000000000007b1d */ /* 0x000fec0000010000 */
[----:B------:R-:W-:Y:S05]  /*01d0*/  EXIT ;  /* 0x000000000000794d */ /* 0x000fea0003800000 */
.L_x_25:
        /* <DEDUP_REMOVED lines=10> */
.L_x_30:


//--------------------- .nv.shared.reserved.0     --------------------------
	.section	.nv.shared.reserved.0,"aw",@nobits
	.weak		__nv_reservedSMEM_offset_0_alias
	.size		__nv_reservedSMEM_offset_0_alias, 0, 64
	.other		__nv_reservedSMEM_offset_0_alias,@"STO_CUDA_RESERVED_SHARED STV_DEFAULT"
__nv_reservedSMEM_offset_0_alias:
	.zero		0
	.zero		64


//--------------------- .nv.shared._Z7combinePiS_iS_S_ --------------------------
	.section	.nv.shared._Z7combinePiS_iS_S_,"aw",@nobits
	.sectionflags	@""
	.align	4
.nv.shared._Z7combinePiS_iS_S_:
	.zero		1028


//--------------------- .nv.constant0._Z4swapPiS_i --------------------------
	.section	.nv.constant0._Z4swapPiS_i,"a",@progbits
	.sectionflags	@""
	.align	4
.nv.constant0._Z4swapPiS_i:
	.zero		916


//--------------------- .nv.constant0._Z7shufflePiS_S_S_ii --------------------------
	.section	.nv.constant0._Z7shufflePiS_S_S_ii,"a",@progbits
	.sectionflags	@""
	.align	4
.nv.constant0._Z7shufflePiS_S_S_ii:
	.zero		936


//--------------------- .nv.constant0._Z7combinePiS_iS_S_ --------------------------
	.section	.nv.constant0._Z7combinePiS_iS_S_,"a",@progbits
	.sectionflags	@""
	.align	4
.nv.constant0._Z7combinePiS_iS_S_:
	.zero		936


//--------------------- .nv.constant0._Z7prescanPiS_S_ib --------------------------
	.section	.nv.constant0._Z7prescanPiS_S_ib,"a",@progbits
	.sectionflags	@""
	.align	4
.nv.constant0._Z7prescanPiS_S_ib:
	.zero		925


//--------------------- .nv.constant0._Z16global_get_flagsPiS_ii --------------------------
	.section	.nv.constant0._Z16global_get_flagsPiS_ii,"a",@progbits
	.sectionflags	@""
	.align	4
.nv.constant0._Z16global_get_flagsPiS_ii:
	.zero		920


//--------------------- SYMBOLS --------------------------

	.type		.nv.reservedSmem.offset0,@object
	.size		.nv.reservedSmem.offset0,0x4
	.type		.nv.reservedSmem.cap,@object
	.size		.nv.reservedSmem.cap,0x4
